	.headerflags	@"EF_CUDA_TEXMODE_UNIFIED EF_CUDA_64BIT_ADDRESS EF_CUDA_ACCELERATORS EF_CUDA_SM90 EF_CUDA_VIRTUAL_SM(EF_CUDA_SM90)"
	.elftype	@"ET_EXEC"


//--------------------- .nv.info                  --------------------------
	.section	.nv.info,"",@"SHT_CUDA_INFO"
	.align	4


	//----- nvinfo : EIATTR_REGCOUNT
	.align		4
        /*0000*/ 	.byte	0x04, 0x2f
        /*0002*/ 	.short	(.L_3 - .L_2)
	.align		4
.L_2:
        /*0004*/ 	.word	index@(triton_poi_fused__native_batch_norm_legit_no_training_convolution_relu_5)
        /*0008*/ 	.word	0x00000016


	//----- nvinfo : EIATTR_MIN_STACK_SIZE
	.align		4
.L_3:
        /*000c*/ 	.byte	0x04, 0x12
        /*000e*/ 	.short	(.L_5 - .L_4)
	.align		4
.L_4:
        /*0010*/ 	.word	index@(triton_poi_fused__native_batch_norm_legit_no_training_convolution_relu_5)
        /*0014*/ 	.word	0x00000000


	//----- nvinfo : EIATTR_FRAME_SIZE
	.align		4
.L_5:
        /*0018*/ 	.byte	0x04, 0x11
        /*001a*/ 	.short	(.L_7 - .L_6)
	.align		4
.L_6:
        /*001c*/ 	.word	index@(triton_poi_fused__native_batch_norm_legit_no_training_convolution_relu_5)
        /*0020*/ 	.word	0x00000000


	//----- nvinfo : EIATTR_MIN_STACK_SIZE
	.align		4
.L_7:
        /*0024*/ 	.byte	0x04, 0x12
        /*0026*/ 	.short	(.L_9 - .L_8)
	.align		4
.L_8:
        /*0028*/ 	.word	index@(triton_poi_fused__native_batch_norm_legit_no_training_convolution_relu_5)
        /*002c*/ 	.word	0x00000000
.L_9:


//--------------------- .nv.info.triton_poi_fused__native_batch_norm_legit_no_training_convolution_relu_5 --------------------------
	.section	.nv.info.triton_poi_fused__native_batch_norm_legit_no_training_convolution_relu_5,"",@"SHT_CUDA_INFO"
	.sectionflags	@""
	.align	4


	//----- nvinfo : EIATTR_CUDA_API_VERSION
	.align		4
        /*0000*/ 	.byte	0x04, 0x37
        /*0002*/ 	.short	(.L_11 - .L_10)
.L_10:
        /*0004*/ 	.word	0x0000007c


	//----- nvinfo : EIATTR_KPARAM_INFO
	.align		4
.L_11:
        /*0008*/ 	.byte	0x04, 0x17
        /*000a*/ 	.short	(.L_13 - .L_12)
.L_12:
        /*000c*/ 	.word	0x00000000
        /*0010*/ 	.short	0x0007
        /*0012*/ 	.short	0x0038
        /*0014*/ 	.byte	0x00, 0xf0, 0x11, 0x00


	//----- nvinfo : EIATTR_KPARAM_INFO
	.align		4
.L_13:
        /*0018*/ 	.byte	0x04, 0x17
        /*001a*/ 	.short	(.L_15 - .L_14)
.L_14:
        /*001c*/ 	.word	0x00000000
        /*0020*/ 	.short	0x0006
        /*0022*/ 	.short	0x0030
        /*0024*/ 	.byte	0x00, 0xf4, 0x21, 0x00


	//----- nvinfo : EIATTR_KPARAM_INFO
	.align		4
.L_15:
        /*0028*/ 	.byte	0x04, 0x17
        /*002a*/ 	.short	(.L_17 - .L_16)
.L_16:
        /*002c*/ 	.word	0x00000000
        /*0030*/ 	.short	0x0005
        /*0032*/ 	.short	0x0028
        /*0034*/ 	.byte	0x00, 0xf4, 0x21, 0x00


	//----- nvinfo : EIATTR_KPARAM_INFO
	.align		4
.L_17:
        /*0038*/ 	.byte	0x04, 0x17
        /*003a*/ 	.short	(.L_19 - .L_18)
.L_18:
        /*003c*/ 	.word	0x00000000
        /*0040*/ 	.short	0x0004
        /*0042*/ 	.short	0x0020
        /*0044*/ 	.byte	0x00, 0xf4, 0x21, 0x00


	//----- nvinfo : EIATTR_KPARAM_INFO
	.align		4
.L_19:
        /*0048*/ 	.byte	0x04, 0x17
        /*004a*/ 	.short	(.L_21 - .L_20)
.L_20:
        /*004c*/ 	.word	0x00000000
        /*0050*/ 	.short	0x0003
        /*0052*/ 	.short	0x0018
        /*0054*/ 	.byte	0x00, 0xf4, 0x21, 0x00


	//----- nvinfo : EIATTR_KPARAM_INFO
	.align		4
.L_21:
        /*0058*/ 	.byte	0x04, 0x17
        /*005a*/ 	.short	(.L_23 - .L_22)
.L_22:
        /*005c*/ 	.word	0x00000000
        /*0060*/ 	.short	0x0002
        /*0062*/ 	.short	0x0010
        /*0064*/ 	.byte	0x00, 0xf4, 0x21, 0x00


	//----- nvinfo : EIATTR_KPARAM_INFO
	.align		4
.L_23:
        /*0068*/ 	.byte	0x04, 0x17
        /*006a*/ 	.short	(.L_25 - .L_24)
.L_24:
        /*006c*/ 	.word	0x00000000
        /*0070*/ 	.short	0x0001
        /*0072*/ 	.short	0x0008
        /*0074*/ 	.byte	0x00, 0xf4, 0x21, 0x00


	//----- nvinfo : EIATTR_KPARAM_INFO
	.align		4
.L_25:
        /*0078*/ 	.byte	0x04, 0x17
        /*007a*/ 	.short	(.L_27 - .L_26)
.L_26:
        /*007c*/ 	.word	0x00000000
        /*0080*/ 	.short	0x0000
        /*0082*/ 	.short	0x0000
        /*0084*/ 	.byte	0x00, 0xf4, 0x21, 0x00


	//----- nvinfo : EIATTR_SPARSE_MMA_MASK
	.align		4
.L_27:
        /*0088*/ 	.byte	0x03, 0x50
        /*008a*/ 	.short	0x0000


	//----- nvinfo : EIATTR_MAXREG_COUNT
	.align		4
        /*008c*/ 	.byte	0x03, 0x1b
        /*008e*/ 	.short	0x00ff


	//----- nvinfo : EIATTR_EXIT_INSTR_OFFSETS
	.align		4
        /*0090*/ 	.byte	0x04, 0x1c
        /*0092*/ 	.short	(.L_29 - .L_28)


	//   ....[0]....
.L_28:
        /*0094*/ 	.word	0x00000420


	//----- nvinfo : EIATTR_REQNTID
	.align		4
.L_29:
        /*0098*/ 	.byte	0x04, 0x10
        /*009a*/ 	.short	(.L_31 - .L_30)
.L_30:
        /*009c*/ 	.word	0x00000100
        /*00a0*/ 	.word	0x00000001
        /*00a4*/ 	.word	0x00000001


	//----- nvinfo : EIATTR_CBANK_PARAM_SIZE
	.align		4
.L_31:
        /*00a8*/ 	.byte	0x03, 0x19
        /*00aa*/ 	.short	0x003c


	//----- nvinfo : EIATTR_PARAM_CBANK
	.align		4
        /*00ac*/ 	.byte	0x04, 0x0a
        /*00ae*/ 	.short	(.L_33 - .L_32)
	.align		4
.L_32:
        /*00b0*/ 	.word	index@(.nv.constant0.triton_poi_fused__native_batch_norm_legit_no_training_convolution_relu_5)
        /*00b4*/ 	.short	0x0210
        /*00b6*/ 	.short	0x003c


	//----- nvinfo : EIATTR_SW_WAR
	.align		4
.L_33:
        /*00b8*/ 	.byte	0x04, 0x36
        /*00ba*/ 	.short	(.L_35 - .L_34)
.L_34:
        /*00bc*/ 	.word	0x00000008
.L_35:


//--------------------- .nv.callgraph             --------------------------
	.section	.nv.callgraph,"",@"SHT_CUDA_CALLGRAPH"
	.align	4
	.sectionentsize	8
	.align		4
        /*0000*/ 	.word	0x00000000
	.align		4
        /*0004*/ 	.word	0xffffffff
	.align		4
        /*0008*/ 	.word	0x00000000
	.align		4
        /*000c*/ 	.word	0xfffffffe
	.align		4
        /*0010*/ 	.word	0x00000000
	.align		4
        /*0014*/ 	.word	0xfffffffd
	.align		4
        /*0018*/ 	.word	0x00000000
	.align		4
        /*001c*/ 	.word	0xfffffffc


//--------------------- .nv.constant4             --------------------------
	.section	.nv.constant4,"a",@progbits
	.align	8
	.align		8
.nv.constant4:
        /*0000*/ 	.dword	_$_str
	.align		8
        /*0008*/ 	.dword	_$_str_$_2


//--------------------- .text.triton_poi_fused__native_batch_norm_legit_no_training_convolution_relu_5 --------------------------
	.section	.text.triton_poi_fused__native_batch_norm_legit_no_training_convolution_relu_5,"ax",@progbits
	.align	128
        .global         triton_poi_fused__native_batch_norm_legit_no_training_convolution_relu_5
        .type           triton_poi_fused__native_batch_norm_legit_no_training_convolution_relu_5,@function
        .size           triton_poi_fused__native_batch_norm_legit_no_training_convolution_relu_5,(.L_x_1 - triton_poi_fused__native_batch_norm_legit_no_training_convolution_relu_5)
        .other          triton_poi_fused__native_batch_norm_legit_no_training_convolution_relu_5,@"STO_CUDA_ENTRY STV_DEFAULT"
triton_poi_fused__native_batch_norm_legit_no_training_convolution_relu_5:
.text.triton_poi_fused__native_batch_norm_legit_no_training_convolution_relu_5:
[----:B------:R-:W-:Y:S01]  /*0000*/  LDC R1, c[0x0][0x28] ;  /* 0x00000a00ff017b82 */ /* 0x000fe20000000800 */
[----:B------:R-:W1:Y:S07]  /*0010*/  S2R R0, SR_TID.X ;  /* 0x0000000000007919 */ /* 0x000e6e0000002100 */
[----:B------:R-:W2:Y:S01]  /*0020*/  LDC.64 R6, c[0x0][0x228] ;  /* 0x00008a00ff067b82 */ /* 0x000ea20000000a00 */
[----:B------:R-:W-:Y:S01]  /*0030*/  ULDC.64 UR4, c[0x0][0x208] ;  /* 0x0000820000047ab9 */ /* 0x000fe20000000a00 */
[----:B------:R-:W3:Y:S06]  /*0040*/  S2R R3, SR_CTAID.X ;  /* 0x0000000000037919 */ /* 0x000eec0000002500 */
[----:B------:R-:W4:Y:S08]  /*0050*/  LDC.64 R12, c[0x0][0x218] ;  /* 0x00008600ff0c7b82 */ /* 0x000f300000000a00 */
[----:B------:R-:W5:Y:S08]  /*0060*/  LDC.64 R14, c[0x0][0x220] ;  /* 0x00008800ff0e7b82 */ /* 0x000f700000000a00 */
[----:B------:R-:W5:Y:S01]  /*0070*/  LDC.64 R10, c[0x0][0x238] ;  /* 0x00008e00ff0a7b82 */ /* 0x000f620000000a00 */
[----:B-1----:R-:W-:-:S07]  /*0080*/  SHF.L.U32 R0, R0, 0x1, RZ ;  /* 0x0000000100007819 */ /* 0x002fce00000006ff */
[----:B------:R-:W1:Y:S01]  /*0090*/  LDC.64 R16, c[0x0][0x230] ;  /* 0x00008c00ff107b82 */ /* 0x000e620000000a00 */
[----:B------:R-:W-:-:S04]  /*00a0*/  LOP3.LUT R0, R0, 0x1fe, RZ, 0xc0, !PT ;  /* 0x000001fe00007812 */ /* 0x000fc800078ec0ff */
[----:B---3--:R-:W-:-:S05]  /*00b0*/  LEA R0, R3, R0, 0x9 ;  /* 0x0000000003007211 */ /* 0x008fca00078e48ff */
[----:B------:R-:W-:-:S05]  /*00c0*/  IMAD.HI R2, R0, 0x2aaaaaab, RZ ;  /* 0x2aaaaaab00027827 */ /* 0x000fca00078e02ff */
[----:B------:R-:W-:-:S04]  /*00d0*/  SHF.R.U32.HI R3, RZ, 0x1f, R2 ;  /* 0x0000001fff037819 */ /* 0x000fc80000011602 */
[----:B------:R-:W-:-:S05]  /*00e0*/  LEA.HI R3, R2, R3, RZ, 0x1d ;  /* 0x0000000302037211 */ /* 0x000fca00078fe8ff */
[----:B------:R-:W-:Y:S02]  /*00f0*/  IMAD R8, R3, -0x30, R0 ;  /* 0xffffffd003087824 */ /* 0x000fe400078e0200 */
[----:B------:R-:W3:Y:S02]  /*0100*/  LDC.64 R2, c[0x0][0x210] ;  /* 0x00008400ff027b82 */ /* 0x000ee40000000a00 */
[----:B--2---:R-:W-:-:S06]  /*0110*/  IMAD.WIDE R6, R8, 0x4, R6 ;  /* 0x0000000408067825 */ /* 0x004fcc00078e0206 */
[----:B------:R-:W2:Y:S01]  /*0120*/  LDG.E.EL.64 R6, desc[UR4][R6.64] ;  /* 0x0000000406067981 */ /* 0x000ea2000c2e1b00 */
[----:B----4-:R-:W-:-:S04]  /*0130*/  IMAD.WIDE R12, R8, 0x4, R12 ;  /* 0x00000004080c7825 */ /* 0x010fc800078e020c */
[C---:B-----5:R-:W-:Y:S02]  /*0140*/  IMAD.WIDE R14, R8.reuse, 0x4, R14 ;  /* 0x00000004080e7825 */ /* 0x060fe400078e020e */
[----:B------:R-:W4:Y:S02]  /*0150*/  LDG.E.EL.64 R12, desc[UR4][R12.64] ;  /* 0x000000040c0c7981 */ /* 0x000f24000c2e1b00 */
[C---:B0-----:R-:W-:Y:S02]  /*0160*/  IMAD.WIDE R10, R8.reuse, 0x4, R10 ;  /* 0x00000004080a7825 */ /* 0x041fe400078e020a */
[----:B------:R-:W5:Y:S02]  /*0170*/  LDG.E.EL.64 R14, desc[UR4][R14.64] ;  /* 0x000000040e0e7981 */ /* 0x000f64000c2e1b00 */
[----:B-1----:R-:W-:Y:S02]  /*0180*/  IMAD.WIDE R16, R8, 0x4, R16 ;  /* 0x0000000408107825 */ /* 0x002fe400078e0210 */
[----:B------:R-:W4:Y:S02]  /*0190*/  LDG.E.EL.64 R10, desc[UR4][R10.64] ;  /* 0x000000040a0a7981 */ /* 0x000f24000c2e1b00 */
[----:B---3--:R-:W-:-:S02]  /*01a0*/  IMAD.WIDE R2, R0, 0x4, R2 ;  /* 0x0000000400027825 */ /* 0x008fc400078e0202 */
[----:B------:R0:W3:Y:S04]  /*01b0*/  LDG.E.EL.64 R8, desc[UR4][R16.64] ;  /* 0x0000000410087981 */ /* 0x0000e8000c2e1b00 */
[----:B------:R-:W4:Y:S01]  /*01c0*/  LDG.E.64 R4, desc[UR4][R2.64] ;  /* 0x0000000402047981 */ /* 0x000f22000c1e1b00 */
[----:B0-----:R-:W-:Y:S01]  /*01d0*/  HFMA2.MMA R16, -RZ, RZ, 1.625, 0 ;  /* 0x3e800000ff107435 */ /* 0x001fe200000001ff */
[----:B--2---:R-:W-:Y:S01]  /*01e0*/  FADD R6, R6, 0.0010000000474974513054 ;  /* 0x3a83126f06067421 */ /* 0x004fe20000000000 */
[----:B------:R-:W-:-:S03]  /*01f0*/  FADD R7, R7, 0.0010000000474974513054 ;  /* 0x3a83126f07077421 */ /* 0x000fc60000000000 */
[----:B------:R-:W0:Y:S08]  /*0200*/  MUFU.SQRT R18, R6 ;  /* 0x0000000600127308 */ /* 0x000e300000002000 */
[----:B------:R1:W2:Y:S01]  /*0210*/  MUFU.SQRT R19, R7 ;  /* 0x0000000700137308 */ /* 0x0002a20000002000 */
[C---:B0-----:R-:W-:Y:S02]  /*0220*/  FSETP.GT.AND P0, PT, R18.reuse, 8.50705917302346158658e+37, PT ;  /* 0x7e8000001200780b */ /* 0x041fe40003f04000 */
[----:B------:R-:W-:Y:S01]  /*0230*/  FSETP.GEU.AND P2, PT, R18, 1.175494350822287508e-38, PT ;  /* 0x008000001200780b */ /* 0x000fe20003f4e000 */
[----:B-1----:R-:W0:Y:S01]  /*0240*/  LDC.64 R6, c[0x0][0x240] ;  /* 0x00009000ff067b82 */ /* 0x002e220000000a00 */
[----:B--2---:R-:W-:-:S02]  /*0250*/  FSETP.GT.AND P1, PT, R19, 8.50705917302346158658e+37, PT ;  /* 0x7e8000001300780b */ /* 0x004fc40003f24000 */
[----:B------:R-:W-:-:S07]  /*0260*/  FSETP.GEU.AND P3, PT, R19, 1.175494350822287508e-38, PT ;  /* 0x008000001300780b */ /* 0x000fce0003f6e000 */
[----:B------:R-:W-:-:S04]  /*0270*/  @P0 FMUL R18, R18, 0.25 ;  /* 0x3e80000012120820 */ /* 0x000fc80000400000 */
[----:B------:R-:W-:Y:S01]  /*0280*/  @!P2 FMUL R18, R18, 16777216 ;  /* 0x4b8000001212a820 */ /* 0x000fe20000400000 */
[----:B------:R-:W-:-:S04]  /*0290*/  @P1 FMUL R19, R19, 0.25 ;  /* 0x3e80000013131820 */ /* 0x000fc80000400000 */
[----:B------:R-:W-:Y:S01]  /*02a0*/  @!P3 FMUL R19, R19, 16777216 ;  /* 0x4b8000001313b820 */ /* 0x000fe20000400000 */
[----:B------:R-:W1:Y:S01]  /*02b0*/  MUFU.RCP R18, R18 ;  /* 0x0000001200127308 */ /* 0x000e620000001000 */
[----:B------:R-:W-:-:S07]  /*02c0*/  FSEL R17, R16, 1, P0 ;  /* 0x3f80000010117808 */ /* 0x000fce0000000000 */
[----:B------:R-:W2:Y:S01]  /*02d0*/  MUFU.RCP R19, R19 ;  /* 0x0000001300137308 */ /* 0x000ea20000001000 */
[----:B------:R-:W-:Y:S01]  /*02e0*/  FSEL R16, R16, 1, P1 ;  /* 0x3f80000010107808 */ /* 0x000fe20000800000 */
[----:B------:R-:W-:Y:S01]  /*02f0*/  @!P2 FMUL R17, R17, 16777216 ;  /* 0x4b8000001111a820 */ /* 0x000fe20000400000 */
[----:B----4-:R-:W-:Y:S01]  /*0300*/  FADD R4, R4, R12 ;  /* 0x0000000c04047221 */ /* 0x010fe20000000000 */
[----:B------:R-:W-:Y:S02]  /*0310*/  FADD R5, R5, R13 ;  /* 0x0000000d05057221 */ /* 0x000fe40000000000 */
[----:B------:R-:W-:Y:S01]  /*0320*/  @!P3 FMUL R16, R16, 16777216 ;  /* 0x4b8000001010b820 */ /* 0x000fe20000400000 */
[----:B-1----:R-:W-:Y:S01]  /*0330*/  FMUL R17, R18, R17 ;  /* 0x0000001112117220 */ /* 0x002fe20000400000 */
[----:B-----5:R-:W-:Y:S01]  /*0340*/  FADD R14, -R14, R4 ;  /* 0x000000040e0e7221 */ /* 0x020fe20000000100 */
[----:B------:R-:W-:Y:S01]  /*0350*/  FADD R15, -R15, R5 ;  /* 0x000000050f0f7221 */ /* 0x000fe20000000100 */
[----:B--2---:R-:W-:-:S02]  /*0360*/  FMUL R16, R19, R16 ;  /* 0x0000001013107220 */ /* 0x004fc40000400000 */
[----:B------:R-:W-:Y:S02]  /*0370*/  FMUL R17, R14, R17 ;  /* 0x000000110e117220 */ /* 0x000fe40000400000 */
[----:B------:R-:W-:Y:S02]  /*0380*/  FMUL R16, R15, R16 ;  /* 0x000000100f107220 */ /* 0x000fe40000400000 */
[----:B---3--:R-:W-:Y:S02]  /*0390*/  FFMA R8, R8, R17, R10 ;  /* 0x0000001108087223 */ /* 0x008fe4000000000a */
[----:B------:R-:W-:-:S03]  /*03a0*/  FFMA R9, R9, R16, R11 ;  /* 0x0000001009097223 */ /* 0x000fc6000000000b */
[----:B------:R-:W-:Y:S02]  /*03b0*/  FSETP.GEU.AND P0, PT, R8, RZ, PT ;  /* 0x000000ff0800720b */ /* 0x000fe40003f0e000 */
[C---:B------:R-:W-:Y:S01]  /*03c0*/  FSETP.GEU.AND P1, PT, R9.reuse, RZ, PT ;  /* 0x000000ff0900720b */ /* 0x040fe20003f2e000 */
[----:B0-----:R-:W-:Y:S01]  /*03d0*/  IMAD.WIDE R6, R0, 0x4, R6 ;  /* 0x0000000400067825 */ /* 0x001fe200078e0206 */
[----:B------:R-:W-:Y:S02]  /*03e0*/  FSEL R8, R8, RZ, P0 ;  /* 0x000000ff08087208 */ /* 0x000fe40000000000 */
[----:B------:R-:W-:Y:S01]  /*03f0*/  FSEL R9, R9, RZ, P1 ;  /* 0x000000ff09097208 */ /* 0x000fe20000800000 */
[----:B------:R-:W-:Y:S04]  /*0400*/  STG.E.64 desc[UR4][R2.64], R4 ;  /* 0x0000000402007986 */ /* 0x000fe8000c101b04 */
[----:B------:R-:W-:Y:S01]  /*0410*/  STG.E.64 desc[UR4][R6.64], R8 ;  /* 0x0000000806007986 */ /* 0x000fe2000c101b04 */
[----:B------:R-:W-:Y:S05]  /*0420*/  EXIT ;  /* 0x000000000000794d */ /* 0x000fea0003800000 */
.L_x_0:
[----:B------:R-:W-:-:S00]  /*0430*/  BRA `(.L_x_0) ;  /* 0xfffffffc00fc7947 */ /* 0x000fc0000383ffff */
[----:B------:R-:W-:-:S00]  /*0440*/  NOP ;  /* 0x0000000000007918 */ /* 0x000fc00000000000 */
        /* <DEDUP_REMOVED lines=11> */
.L_x_1:


//--------------------- .nv.global.init           --------------------------
	.section	.nv.global.init,"aw",@progbits
.nv.global.init:
	.type		_$_str,@object
	.size		_$_str,(_$_str_$_2 - _$_str)
_$_str:
        /*0000*/ 	.byte	0x5f, 0x5f, 0x43, 0x55, 0x44, 0x41, 0x5f, 0x46, 0x54, 0x5a, 0x00
	.type		_$_str_$_2,@object
	.size		_$_str_$_2,(.L_1 - _$_str_$_2)
_$_str_$_2:
        /*000b*/ 	.byte	0x5f, 0x5f, 0x43, 0x55, 0x44, 0x41, 0x5f, 0x50, 0x52, 0x45, 0x43, 0x5f, 0x53, 0x51, 0x52, 0x54
        /*001b*/ 	.byte	0x00
.L_1:


//--------------------- .nv.constant0.triton_poi_fused__native_batch_norm_legit_no_training_convolution_relu_5 --------------------------
	.section	.nv.constant0.triton_poi_fused__native_batch_norm_legit_no_training_convolution_relu_5,"a",@progbits
	.sectionflags	@""
	.align	4
.nv.constant0.triton_poi_fused__native_batch_norm_legit_no_training_convolution_relu_5:
	.zero		588
